//
// Generated by NVIDIA NVVM Compiler
//
// Compiler Build ID: CL-36424714
// Cuda compilation tools, release 13.0, V13.0.88
// Based on NVVM 20.0.0
//

.version 9.0
.target sm_100
.address_size 64

	// .globl	_Z18verticalave_kernelPhPKhiS_S_
.extern .func  (.param .b32 func_retval0) vprintf
(
	.param .b64 vprintf_param_0,
	.param .b64 vprintf_param_1
)
;
.global .align 1 .b8 $str[16] = {97, 61, 37, 100, 44, 98, 61, 37, 100, 44, 99, 61, 37, 100, 10};

.visible .entry _Z18verticalave_kernelPhPKhiS_S_(
	.param .u64 .ptr .align 1 _Z18verticalave_kernelPhPKhiS_S__param_0,
	.param .u64 .ptr .align 1 _Z18verticalave_kernelPhPKhiS_S__param_1,
	.param .u32 _Z18verticalave_kernelPhPKhiS_S__param_2,
	.param .u64 .ptr .align 1 _Z18verticalave_kernelPhPKhiS_S__param_3,
	.param .u64 .ptr .align 1 _Z18verticalave_kernelPhPKhiS_S__param_4
)
{
	.reg .pred 	%p<20>;
	.reg .b16 	%rs<139>;
	.reg .b32 	%r<141>;
	.reg .b64 	%rd<31>;

	ld.param.u64 	%rd4, [_Z18verticalave_kernelPhPKhiS_S__param_0];
	ld.param.u64 	%rd7, [_Z18verticalave_kernelPhPKhiS_S__param_1];
	ld.param.u32 	%r51, [_Z18verticalave_kernelPhPKhiS_S__param_2];
	ld.param.u64 	%rd5, [_Z18verticalave_kernelPhPKhiS_S__param_3];
	ld.param.u64 	%rd6, [_Z18verticalave_kernelPhPKhiS_S__param_4];
	cvta.to.global.u64 	%rd1, %rd7;
	mov.u32 	%r52, %ntid.x;
	mov.u32 	%r53, %ctaid.x;
	mov.u32 	%r54, %tid.x;
	mad.lo.s32 	%r1, %r52, %r53, %r54;
	setp.gt.s32 	%p1, %r1, 2439;
	@%p1 bra 	$L__BB0_28;
	setp.lt.s32 	%p2, %r51, 1;
	mov.b32 	%r130, 0;
	@%p2 bra 	$L__BB0_14;
	and.b32  	%r2, %r51, 15;
	setp.lt.u32 	%p3, %r51, 16;
	mov.b32 	%r130, 0;
	mov.u32 	%r132, %r1;
	@%p3 bra 	$L__BB0_5;
	and.b32  	%r59, %r51, 2147483632;
	neg.s32 	%r131, %r59;
	add.s64 	%rd2, %rd1, 19520;
	mov.b32 	%r130, 0;
	mov.u32 	%r132, %r1;
$L__BB0_4:
	.pragma "nounroll";
	cvt.s64.s32 	%rd8, %r132;
	add.s64 	%rd9, %rd2, %rd8;
	ld.global.u8 	%r60, [%rd9+-19520];
	add.s32 	%r61, %r130, %r60;
	ld.global.u8 	%r62, [%rd9+-17080];
	add.s32 	%r63, %r61, %r62;
	ld.global.u8 	%r64, [%rd9+-14640];
	add.s32 	%r65, %r63, %r64;
	ld.global.u8 	%r66, [%rd9+-12200];
	add.s32 	%r67, %r65, %r66;
	ld.global.u8 	%r68, [%rd9+-9760];
	add.s32 	%r69, %r67, %r68;
	ld.global.u8 	%r70, [%rd9+-7320];
	add.s32 	%r71, %r69, %r70;
	ld.global.u8 	%r72, [%rd9+-4880];
	add.s32 	%r73, %r71, %r72;
	ld.global.u8 	%r74, [%rd9+-2440];
	add.s32 	%r75, %r73, %r74;
	ld.global.u8 	%r76, [%rd9];
	add.s32 	%r77, %r75, %r76;
	ld.global.u8 	%r78, [%rd9+2440];
	add.s32 	%r79, %r77, %r78;
	ld.global.u8 	%r80, [%rd9+4880];
	add.s32 	%r81, %r79, %r80;
	ld.global.u8 	%r82, [%rd9+7320];
	add.s32 	%r83, %r81, %r82;
	ld.global.u8 	%r84, [%rd9+9760];
	add.s32 	%r85, %r83, %r84;
	ld.global.u8 	%r86, [%rd9+12200];
	add.s32 	%r87, %r85, %r86;
	ld.global.u8 	%r88, [%rd9+14640];
	add.s32 	%r89, %r87, %r88;
	ld.global.u8 	%r90, [%rd9+17080];
	add.s32 	%r130, %r89, %r90;
	add.s32 	%r132, %r132, 39040;
	add.s32 	%r131, %r131, 16;
	setp.eq.s32 	%p4, %r131, 0;
	@%p4 bra 	$L__BB0_5;
	bra.uni 	$L__BB0_4;
$L__BB0_5:
	setp.eq.s32 	%p5, %r2, 0;
	@%p5 bra 	$L__BB0_14;
	and.b32  	%r7, %r51, 7;
	setp.lt.u32 	%p6, %r2, 8;
	@%p6 bra 	$L__BB0_8;
	cvt.s64.s32 	%rd10, %r132;
	add.s64 	%rd11, %rd1, %rd10;
	ld.global.u8 	%r92, [%rd11];
	add.s32 	%r93, %r130, %r92;
	ld.global.u8 	%r94, [%rd11+2440];
	add.s32 	%r95, %r93, %r94;
	ld.global.u8 	%r96, [%rd11+4880];
	add.s32 	%r97, %r95, %r96;
	ld.global.u8 	%r98, [%rd11+7320];
	add.s32 	%r99, %r97, %r98;
	ld.global.u8 	%r100, [%rd11+9760];
	add.s32 	%r101, %r99, %r100;
	ld.global.u8 	%r102, [%rd11+12200];
	add.s32 	%r103, %r101, %r102;
	ld.global.u8 	%r104, [%rd11+14640];
	add.s32 	%r105, %r103, %r104;
	ld.global.u8 	%r106, [%rd11+17080];
	add.s32 	%r130, %r105, %r106;
	add.s32 	%r132, %r132, 19520;
$L__BB0_8:
	setp.eq.s32 	%p7, %r7, 0;
	@%p7 bra 	$L__BB0_14;
	and.b32  	%r13, %r51, 3;
	setp.lt.u32 	%p8, %r7, 4;
	@%p8 bra 	$L__BB0_11;
	cvt.s64.s32 	%rd12, %r132;
	add.s64 	%rd13, %rd1, %rd12;
	ld.global.u8 	%r108, [%rd13];
	add.s32 	%r109, %r130, %r108;
	ld.global.u8 	%r110, [%rd13+2440];
	add.s32 	%r111, %r109, %r110;
	ld.global.u8 	%r112, [%rd13+4880];
	add.s32 	%r113, %r111, %r112;
	ld.global.u8 	%r114, [%rd13+7320];
	add.s32 	%r130, %r113, %r114;
	add.s32 	%r132, %r132, 9760;
$L__BB0_11:
	setp.eq.s32 	%p9, %r13, 0;
	@%p9 bra 	$L__BB0_14;
	neg.s32 	%r127, %r13;
$L__BB0_13:
	.pragma "nounroll";
	cvt.s64.s32 	%rd14, %r132;
	add.s64 	%rd15, %rd1, %rd14;
	ld.global.u8 	%r115, [%rd15];
	add.s32 	%r130, %r130, %r115;
	add.s32 	%r132, %r132, 2440;
	add.s32 	%r127, %r127, 1;
	setp.ne.s32 	%p10, %r127, 0;
	@%p10 bra 	$L__BB0_13;
$L__BB0_14:
	setp.lt.s32 	%p11, %r51, 1;
	mov.b16 	%rs138, 255;
	mov.b16 	%rs137, 0;
	@%p11 bra 	$L__BB0_27;
	and.b32  	%r27, %r51, 15;
	setp.lt.u32 	%p12, %r51, 16;
	mov.b16 	%rs137, 0;
	mov.b16 	%rs138, 255;
	mov.u32 	%r136, %r1;
	@%p12 bra 	$L__BB0_18;
	and.b32  	%r116, %r51, 2147483632;
	neg.s32 	%r134, %r116;
	add.s64 	%rd3, %rd1, 19520;
	mov.b16 	%rs137, 0;
	mov.b16 	%rs138, 255;
	mov.u32 	%r136, %r1;
$L__BB0_17:
	.pragma "nounroll";
	cvt.s64.s32 	%rd16, %r136;
	add.s64 	%rd17, %rd3, %rd16;
	ld.global.u8 	%rs34, [%rd17+-19520];
	and.b16  	%rs35, %rs137, 255;
	max.u16 	%rs36, %rs34, %rs35;
	and.b16  	%rs37, %rs138, 255;
	min.u16 	%rs38, %rs34, %rs37;
	ld.global.u8 	%rs39, [%rd17+-17080];
	max.u16 	%rs40, %rs39, %rs36;
	min.u16 	%rs41, %rs39, %rs38;
	ld.global.u8 	%rs42, [%rd17+-14640];
	max.u16 	%rs43, %rs42, %rs40;
	min.u16 	%rs44, %rs42, %rs41;
	ld.global.u8 	%rs45, [%rd17+-12200];
	max.u16 	%rs46, %rs45, %rs43;
	min.u16 	%rs47, %rs45, %rs44;
	ld.global.u8 	%rs48, [%rd17+-9760];
	max.u16 	%rs49, %rs48, %rs46;
	min.u16 	%rs50, %rs48, %rs47;
	ld.global.u8 	%rs51, [%rd17+-7320];
	max.u16 	%rs52, %rs51, %rs49;
	min.u16 	%rs53, %rs51, %rs50;
	ld.global.u8 	%rs54, [%rd17+-4880];
	max.u16 	%rs55, %rs54, %rs52;
	min.u16 	%rs56, %rs54, %rs53;
	ld.global.u8 	%rs57, [%rd17+-2440];
	max.u16 	%rs58, %rs57, %rs55;
	min.u16 	%rs59, %rs57, %rs56;
	ld.global.u8 	%rs60, [%rd17];
	max.u16 	%rs61, %rs60, %rs58;
	min.u16 	%rs62, %rs60, %rs59;
	ld.global.u8 	%rs63, [%rd17+2440];
	max.u16 	%rs64, %rs63, %rs61;
	min.u16 	%rs65, %rs63, %rs62;
	ld.global.u8 	%rs66, [%rd17+4880];
	max.u16 	%rs67, %rs66, %rs64;
	min.u16 	%rs68, %rs66, %rs65;
	ld.global.u8 	%rs69, [%rd17+7320];
	max.u16 	%rs70, %rs69, %rs67;
	min.u16 	%rs71, %rs69, %rs68;
	ld.global.u8 	%rs72, [%rd17+9760];
	max.u16 	%rs73, %rs72, %rs70;
	min.u16 	%rs74, %rs72, %rs71;
	ld.global.u8 	%rs75, [%rd17+12200];
	max.u16 	%rs76, %rs75, %rs73;
	min.u16 	%rs77, %rs75, %rs74;
	ld.global.u8 	%rs78, [%rd17+14640];
	max.u16 	%rs79, %rs78, %rs76;
	min.u16 	%rs80, %rs78, %rs77;
	ld.global.u8 	%rs81, [%rd17+17080];
	max.u16 	%rs137, %rs81, %rs79;
	min.u16 	%rs138, %rs81, %rs80;
	add.s32 	%r136, %r136, 39040;
	add.s32 	%r134, %r134, 16;
	setp.ne.s32 	%p13, %r134, 0;
	@%p13 bra 	$L__BB0_17;
$L__BB0_18:
	setp.eq.s32 	%p14, %r27, 0;
	@%p14 bra 	$L__BB0_27;
	and.b32  	%r40, %r51, 7;
	setp.lt.u32 	%p15, %r27, 8;
	@%p15 bra 	$L__BB0_21;
	cvt.s64.s32 	%rd18, %r136;
	add.s64 	%rd19, %rd1, %rd18;
	ld.global.u8 	%rs83, [%rd19];
	and.b16  	%rs84, %rs137, 255;
	max.u16 	%rs85, %rs83, %rs84;
	min.u16 	%rs86, %rs83, %rs138;
	ld.global.u8 	%rs87, [%rd19+2440];
	max.u16 	%rs88, %rs87, %rs85;
	min.u16 	%rs89, %rs87, %rs86;
	ld.global.u8 	%rs90, [%rd19+4880];
	max.u16 	%rs91, %rs90, %rs88;
	min.u16 	%rs92, %rs90, %rs89;
	ld.global.u8 	%rs93, [%rd19+7320];
	max.u16 	%rs94, %rs93, %rs91;
	min.u16 	%rs95, %rs93, %rs92;
	ld.global.u8 	%rs96, [%rd19+9760];
	max.u16 	%rs97, %rs96, %rs94;
	min.u16 	%rs98, %rs96, %rs95;
	ld.global.u8 	%rs99, [%rd19+12200];
	max.u16 	%rs100, %rs99, %rs97;
	min.u16 	%rs101, %rs99, %rs98;
	ld.global.u8 	%rs102, [%rd19+14640];
	max.u16 	%rs103, %rs102, %rs100;
	min.u16 	%rs104, %rs102, %rs101;
	ld.global.u8 	%rs105, [%rd19+17080];
	max.u16 	%rs137, %rs105, %rs103;
	min.u16 	%rs138, %rs105, %rs104;
	add.s32 	%r136, %r136, 19520;
$L__BB0_21:
	setp.eq.s32 	%p16, %r40, 0;
	@%p16 bra 	$L__BB0_27;
	and.b32  	%r43, %r51, 3;
	setp.lt.u32 	%p17, %r40, 4;
	@%p17 bra 	$L__BB0_24;
	cvt.s64.s32 	%rd20, %r136;
	add.s64 	%rd21, %rd1, %rd20;
	ld.global.u8 	%rs107, [%rd21];
	and.b16  	%rs108, %rs137, 255;
	max.u16 	%rs109, %rs107, %rs108;
	min.u16 	%rs110, %rs107, %rs138;
	ld.global.u8 	%rs111, [%rd21+2440];
	max.u16 	%rs112, %rs111, %rs109;
	min.u16 	%rs113, %rs111, %rs110;
	ld.global.u8 	%rs114, [%rd21+4880];
	max.u16 	%rs115, %rs114, %rs112;
	min.u16 	%rs116, %rs114, %rs113;
	ld.global.u8 	%rs117, [%rd21+7320];
	max.u16 	%rs137, %rs117, %rs115;
	min.u16 	%rs138, %rs117, %rs116;
	add.s32 	%r136, %r136, 9760;
$L__BB0_24:
	setp.eq.s32 	%p18, %r43, 0;
	@%p18 bra 	$L__BB0_27;
	neg.s32 	%r139, %r43;
$L__BB0_26:
	.pragma "nounroll";
	cvt.s64.s32 	%rd22, %r136;
	add.s64 	%rd23, %rd1, %rd22;
	ld.global.u8 	%rs118, [%rd23];
	and.b16  	%rs119, %rs137, 255;
	max.u16 	%rs137, %rs118, %rs119;
	and.b16  	%rs120, %rs138, 255;
	min.u16 	%rs138, %rs118, %rs120;
	add.s32 	%r136, %r136, 2440;
	add.s32 	%r139, %r139, 1;
	setp.ne.s32 	%p19, %r139, 0;
	@%p19 bra 	$L__BB0_26;
$L__BB0_27:
	div.u32 	%r117, %r130, %r51;
	cvt.s64.s32 	%rd24, %r1;
	cvta.to.global.u64 	%rd25, %rd4;
	add.s64 	%rd26, %rd25, %rd24;
	st.global.u8 	[%rd26], %r117;
	cvta.to.global.u64 	%rd27, %rd5;
	add.s64 	%rd28, %rd27, %rd24;
	st.global.u8 	[%rd28], %rs137;
	cvta.to.global.u64 	%rd29, %rd6;
	add.s64 	%rd30, %rd29, %rd24;
	st.global.u8 	[%rd30], %rs138;
$L__BB0_28:
	ret;

}
	// .globl	_Z9addKernelPiPKiS1_
.visible .entry _Z9addKernelPiPKiS1_(
	.param .u64 .ptr .align 1 _Z9addKernelPiPKiS1__param_0,
	.param .u64 .ptr .align 1 _Z9addKernelPiPKiS1__param_1,
	.param .u64 .ptr .align 1 _Z9addKernelPiPKiS1__param_2
)
{
	.local .align 8 .b8 	__local_depot1[16];
	.reg .b64 	%SP;
	.reg .b64 	%SPL;
	.reg .b32 	%r<7>;
	.reg .b64 	%rd<15>;

	mov.u64 	%SPL, __local_depot1;
	cvta.local.u64 	%SP, %SPL;
	ld.param.u64 	%rd1, [_Z9addKernelPiPKiS1__param_0];
	ld.param.u64 	%rd2, [_Z9addKernelPiPKiS1__param_1];
	ld.param.u64 	%rd3, [_Z9addKernelPiPKiS1__param_2];
	cvta.to.global.u64 	%rd4, %rd1;
	cvta.to.global.u64 	%rd5, %rd3;
	cvta.to.global.u64 	%rd6, %rd2;
	add.u64 	%rd7, %SP, 0;
	add.u64 	%rd8, %SPL, 0;
	mov.u32 	%r1, %tid.x;
	mul.wide.u32 	%rd9, %r1, 4;
	add.s64 	%rd10, %rd6, %rd9;
	ld.global.u32 	%r2, [%rd10];
	add.s64 	%rd11, %rd5, %rd9;
	ld.global.u32 	%r3, [%rd11];
	add.s32 	%r4, %r3, %r2;
	add.s64 	%rd12, %rd4, %rd9;
	st.global.u32 	[%rd12], %r4;
	st.local.v2.u32 	[%rd8], {%r2, %r3};
	st.local.u32 	[%rd8+8], %r4;
	mov.u64 	%rd13, $str;
	cvta.global.u64 	%rd14, %rd13;
	{ // callseq 0, 0
	.param .b64 param0;
	st.param.b64 	[param0], %rd14;
	.param .b64 param1;
	st.param.b64 	[param1], %rd7;
	.param .b32 retval0;
	call.uni (retval0), 
	vprintf, 
	(
	param0, 
	param1
	);
	ld.param.b32 	%r5, [retval0];
	} // callseq 0
	ret;

}


// ===== COMPILED SASS (sm_100) =====

	.target	sm_100

	.elftype	@"ET_EXEC"


//--------------------- .note.nv.tkinfo           --------------------------
	.section	.note.nv.tkinfo,"",@"SHT_NOTE"
	.sectionflags	@"SHF_NOTE_NV_TKINFO"
	.tkinfo
        /*0018*/ 	.word	0x00000002
        /*0030*/ 	.string	""
        /*0030*/ 	.string	"ptxas"
        /*0030*/ 	.string	"Cuda compilation tools, release 13.0, V13.0.88"
        /*0030*/ 	.string	"Build cuda_13.0.r13.0/compiler.36424714_0"
        /*0030*/ 	.string	"-arch sm_100 -m 64 "



//--------------------- .note.nv.cuinfo           --------------------------
	.section	.note.nv.cuinfo,"",@"SHT_NOTE"
	.sectionflags	@"SHF_NOTE_NV_CUINFO"
        /*0018*/ 	.short	0x0002
        /*001a*/ 	.short	0x0064
        /*001c*/ 	.short	0x0082
	.zero		2


//--------------------- .nv.info                  --------------------------
	.section	.nv.info,"",@"SHT_CUDA_INFO"
	.align	4


	//----- nvinfo : EIATTR_REGCOUNT
	.align		4
        /*0000*/ 	.byte	0x04, 0x2f
        /*0002*/ 	.short	(.L_2 - .L_1)
	.align		4
.L_1:
        /*0004*/ 	.word	index@(_Z18verticalave_kernelPhPKhiS_S_)
        /*0008*/ 	.word	0x00000028


	//----- nvinfo : EIATTR_FRAME_SIZE
	.align		4
.L_2:
        /*000c*/ 	.byte	0x04, 0x11
        /*000e*/ 	.short	(.L_4 - .L_3)
	.align		4
.L_3:
        /*0010*/ 	.word	index@(_Z18verticalave_kernelPhPKhiS_S_)
        /*0014*/ 	.word	0x00000000


	//----- nvinfo : EIATTR_REGCOUNT
	.align		4
.L_4:
        /*0018*/ 	.byte	0x04, 0x2f
        /*001a*/ 	.short	(.L_6 - .L_5)
	.align		4
.L_5:
        /*001c*/ 	.word	index@(_Z9addKernelPiPKiS1_)
        /*0020*/ 	.word	0x00000018


	//----- nvinfo : EIATTR_FRAME_SIZE
	.align		4
.L_6:
        /*0024*/ 	.byte	0x04, 0x11
        /*0026*/ 	.short	(.L_8 - .L_7)
	.align		4
.L_7:
        /*0028*/ 	.word	index@(_Z9addKernelPiPKiS1_)
        /*002c*/ 	.word	0x00000010


	//----- nvinfo : EIATTR_MIN_STACK_SIZE
	.align		4
.L_8:
        /*0030*/ 	.byte	0x04, 0x12
        /*0032*/ 	.short	(.L_10 - .L_9)
	.align		4
.L_9:
        /*0034*/ 	.word	index@(_Z9addKernelPiPKiS1_)
        /*0038*/ 	.word	0x00000010


	//----- nvinfo : EIATTR_MIN_STACK_SIZE
	.align		4
.L_10:
        /*003c*/ 	.byte	0x04, 0x12
        /*003e*/ 	.short	(.L_12 - .L_11)
	.align		4
.L_11:
        /*0040*/ 	.word	index@(_Z18verticalave_kernelPhPKhiS_S_)
        /*0044*/ 	.word	0x00000000
.L_12:


//--------------------- .nv.compat                --------------------------
	.section	.nv.compat,"",@"SHT_CUDA_COMPAT_INFO"
	.align	4
        /*0000*/ 	.byte	0x02, 0x09, 0x00, 0x00, 0x02, 0x02, 0x01, 0x00, 0x02, 0x05, 0x05, 0x00, 0x03, 0x07, 0x01, 0x01
        /*0010*/ 	.byte	0x02, 0x03, 0x00, 0x00, 0x02, 0x06, 0x01, 0x00, 0x04, 0x0b, 0x08, 0x00, 0x09, 0x00, 0x00, 0x00
        /*0020*/ 	.byte	0x00, 0x00, 0x00, 0x00


//--------------------- .nv.info._Z9addKernelPiPKiS1_ --------------------------
	.section	.nv.info._Z9addKernelPiPKiS1_,"",@"SHT_CUDA_INFO"
	.sectionflags	@""
	.align	4


	//----- nvinfo : EIATTR_CUDA_API_VERSION
	.align		4
        /*0000*/ 	.byte	0x04, 0x37
        /*0002*/ 	.short	(.L_14 - .L_13)
.L_13:
        /*0004*/ 	.word	0x00000082


	//----- nvinfo : EIATTR_KPARAM_INFO
	.align		4
.L_14:
        /*0008*/ 	.byte	0x04, 0x17
        /*000a*/ 	.short	(.L_16 - .L_15)
.L_15:
        /*000c*/ 	.word	0x00000000
        /*0010*/ 	.short	0x0002
        /*0012*/ 	.short	0x0010
        /*0014*/ 	.byte	0x00, 0xf5, 0x21, 0x00


	//----- nvinfo : EIATTR_KPARAM_INFO
	.align		4
.L_16:
        /*0018*/ 	.byte	0x04, 0x17
        /*001a*/ 	.short	(.L_18 - .L_17)
.L_17:
        /*001c*/ 	.word	0x00000000
        /*0020*/ 	.short	0x0001
        /*0022*/ 	.short	0x0008
        /*0024*/ 	.byte	0x00, 0xf5, 0x21, 0x00


	//----- nvinfo : EIATTR_KPARAM_INFO
	.align		4
.L_18:
        /*0028*/ 	.byte	0x04, 0x17
        /*002a*/ 	.short	(.L_20 - .L_19)
.L_19:
        /*002c*/ 	.word	0x00000000
        /*0030*/ 	.short	0x0000
        /*0032*/ 	.short	0x0000
        /*0034*/ 	.byte	0x00, 0xf5, 0x21, 0x00


	//----- nvinfo : EIATTR_SPARSE_MMA_MASK
	.align		4
.L_20:
        /*0038*/ 	.byte	0x03, 0x50
        /*003a*/ 	.short	0x0000


	//----- nvinfo : EIATTR_MAXREG_COUNT
	.align		4
        /*003c*/ 	.byte	0x03, 0x1b
        /*003e*/ 	.short	0x00ff


	//----- nvinfo : EIATTR_EXTERNS
	.align		4
        /*0040*/ 	.byte	0x04, 0x0f
        /*0042*/ 	.short	(.L_22 - .L_21)


	//   ....[0]....
	.align		4
.L_21:
        /*0044*/ 	.word	index@(vprintf)


	//----- nvinfo : EIATTR_MERCURY_ISA_VERSION
	.align		4
.L_22:
        /*0048*/ 	.byte	0x03, 0x5f
        /*004a*/ 	.short	0x0101


	//----- nvinfo : EIATTR_VRC_CTA_INIT_COUNT
	.align		4
        /*004c*/ 	.byte	0x02, 0x4a
	.zero		1
	.zero		1


	//----- nvinfo : EIATTR_SYSCALL_OFFSETS
	.align		4
        /*0050*/ 	.byte	0x04, 0x46
        /*0052*/ 	.short	(.L_24 - .L_23)


	//   ....[0]....
.L_23:
        /*0054*/ 	.word	0x000001a0


	//----- nvinfo : EIATTR_EXIT_INSTR_OFFSETS
	.align		4
.L_24:
        /*0058*/ 	.byte	0x04, 0x1c
        /*005a*/ 	.short	(.L_26 - .L_25)


	//   ....[0]....
.L_25:
        /*005c*/ 	.word	0x000001b0


	//----- nvinfo : EIATTR_CBANK_PARAM_SIZE
	.align		4
.L_26:
        /*0060*/ 	.byte	0x03, 0x19
        /*0062*/ 	.short	0x0018


	//----- nvinfo : EIATTR_PARAM_CBANK
	.align		4
        /*0064*/ 	.byte	0x04, 0x0a
        /*0066*/ 	.short	(.L_28 - .L_27)
	.align		4
.L_27:
        /*0068*/ 	.word	index@(.nv.constant0._Z9addKernelPiPKiS1_)
        /*006c*/ 	.short	0x0380
        /*006e*/ 	.short	0x0018


	//----- nvinfo : EIATTR_SW_WAR
	.align		4
.L_28:
        /*0070*/ 	.byte	0x04, 0x36
        /*0072*/ 	.short	(.L_30 - .L_29)
.L_29:
        /*0074*/ 	.word	0x00000008
.L_30:


//--------------------- .nv.info._Z18verticalave_kernelPhPKhiS_S_ --------------------------
	.section	.nv.info._Z18verticalave_kernelPhPKhiS_S_,"",@"SHT_CUDA_INFO"
	.sectionflags	@""
	.align	4


	//----- nvinfo : EIATTR_CUDA_API_VERSION
	.align		4
        /*0000*/ 	.byte	0x04, 0x37
        /*0002*/ 	.short	(.L_32 - .L_31)
.L_31:
        /*0004*/ 	.word	0x00000082


	//----- nvinfo : EIATTR_KPARAM_INFO
	.align		4
.L_32:
        /*0008*/ 	.byte	0x04, 0x17
        /*000a*/ 	.short	(.L_34 - .L_33)
.L_33:
        /*000c*/ 	.word	0x00000000
        /*0010*/ 	.short	0x0004
        /*0012*/ 	.short	0x0020
        /*0014*/ 	.byte	0x00, 0xf5, 0x21, 0x00


	//----- nvinfo : EIATTR_KPARAM_INFO
	.align		4
.L_34:
        /*0018*/ 	.byte	0x04, 0x17
        /*001a*/ 	.short	(.L_36 - .L_35)
.L_35:
        /*001c*/ 	.word	0x00000000
        /*0020*/ 	.short	0x0003
        /*0022*/ 	.short	0x0018
        /*0024*/ 	.byte	0x00, 0xf5, 0x21, 0x00


	//----- nvinfo : EIATTR_KPARAM_INFO
	.align		4
.L_36:
        /*0028*/ 	.byte	0x04, 0x17
        /*002a*/ 	.short	(.L_38 - .L_37)
.L_37:
        /*002c*/ 	.word	0x00000000
        /*0030*/ 	.short	0x0002
        /*0032*/ 	.short	0x0010
        /*0034*/ 	.byte	0x00, 0xf0, 0x11, 0x00


	//----- nvinfo : EIATTR_KPARAM_INFO
	.align		4
.L_38:
        /*0038*/ 	.byte	0x04, 0x17
        /*003a*/ 	.short	(.L_40 - .L_39)
.L_39:
        /*003c*/ 	.word	0x00000000
        /*0040*/ 	.short	0x0001
        /*0042*/ 	.short	0x0008
        /*0044*/ 	.byte	0x00, 0xf5, 0x21, 0x00


	//----- nvinfo : EIATTR_KPARAM_INFO
	.align		4
.L_40:
        /*0048*/ 	.byte	0x04, 0x17
        /*004a*/ 	.short	(.L_42 - .L_41)
.L_41:
        /*004c*/ 	.word	0x00000000
        /*0050*/ 	.short	0x0000
        /*0052*/ 	.short	0x0000
        /*0054*/ 	.byte	0x00, 0xf5, 0x21, 0x00


	//----- nvinfo : EIATTR_SPARSE_MMA_MASK
	.align		4
.L_42:
        /*0058*/ 	.byte	0x03, 0x50
        /*005a*/ 	.short	0x0000


	//----- nvinfo : EIATTR_MAXREG_COUNT
	.align		4
        /*005c*/ 	.byte	0x03, 0x1b
        /*005e*/ 	.short	0x00ff


	//----- nvinfo : EIATTR_MERCURY_ISA_VERSION
	.align		4
        /*0060*/ 	.byte	0x03, 0x5f
        /*0062*/ 	.short	0x0101


	//----- nvinfo : EIATTR_VRC_CTA_INIT_COUNT
	.align		4
        /*0064*/ 	.byte	0x02, 0x4a
	.zero		1
	.zero		1


	//----- nvinfo : EIATTR_EXIT_INSTR_OFFSETS
	.align		4
        /*0068*/ 	.byte	0x04, 0x1c
        /*006a*/ 	.short	(.L_44 - .L_43)


	//   ....[0]....
.L_43:
        /*006c*/ 	.word	0x00000060


	//   ....[1]....
        /*0070*/ 	.word	0x00000ff0


	//----- nvinfo : EIATTR_CBANK_PARAM_SIZE
	.align		4
.L_44:
        /*0074*/ 	.byte	0x03, 0x19
        /*0076*/ 	.short	0x0028


	//----- nvinfo : EIATTR_PARAM_CBANK
	.align		4
        /*0078*/ 	.byte	0x04, 0x0a
        /*007a*/ 	.short	(.L_46 - .L_45)
	.align		4
.L_45:
        /*007c*/ 	.word	index@(.nv.constant0._Z18verticalave_kernelPhPKhiS_S_)
        /*0080*/ 	.short	0x0380
        /*0082*/ 	.short	0x0028


	//----- nvinfo : EIATTR_SW_WAR
	.align		4
.L_46:
        /*0084*/ 	.byte	0x04, 0x36
        /*0086*/ 	.short	(.L_48 - .L_47)
.L_47:
        /*0088*/ 	.word	0x00000008
.L_48:


//--------------------- .nv.callgraph             --------------------------
	.section	.nv.callgraph,"",@"SHT_CUDA_CALLGRAPH"
	.align	4
	.sectionentsize	8
	.align		4
        /*0000*/ 	.word	0x00000000
	.align		4
        /*0004*/ 	.word	0xffffffff
	.align		4
        /*0008*/ 	.word	index@(_Z9addKernelPiPKiS1_)
	.align		4
        /*000c*/ 	.word	index@(vprintf)
	.align		4
        /*0010*/ 	.word	0x00000000
	.align		4
        /*0014*/ 	.word	0xfffffffe
	.align		4
        /*0018*/ 	.word	0x00000000
	.align		4
        /*001c*/ 	.word	0xfffffffd
	.align		4
        /*0020*/ 	.word	0x00000000
	.align		4
        /*0024*/ 	.word	0xfffffffc


//--------------------- .nv.constant4             --------------------------
	.section	.nv.constant4,"a",@progbits
	.align	8
	.align		8
.nv.constant4:
        /*0000*/ 	.dword	vprintf
	.align		8
        /*0008*/ 	.dword	$str


//--------------------- .text._Z9addKernelPiPKiS1_ --------------------------
	.section	.text._Z9addKernelPiPKiS1_,"ax",@progbits
	.align	128
        .global         _Z9addKernelPiPKiS1_
        .type           _Z9addKernelPiPKiS1_,@function
        .size           _Z9addKernelPiPKiS1_,(.L_x_15 - _Z9addKernelPiPKiS1_)
        .other          _Z9addKernelPiPKiS1_,@"STO_CUDA_ENTRY STV_DEFAULT"
_Z9addKernelPiPKiS1_:
.text._Z9addKernelPiPKiS1_:
[----:B------:R-:W0:Y:S01]  /*0000*/  LDC R1, c[0x0][0x37c] ;  /* 0x0000df00ff017b82 */ /* 0x000e220000000800 */
[----:B------:R-:W1:Y:S07]  /*0010*/  S2R R11, SR_TID.X ;  /* 0x00000000000b7919 */ /* 0x000e6e0000002100 */
[----:B------:R-:W1:Y:S01]  /*0020*/  LDC.64 R4, c[0x0][0x388] ;  /* 0x0000e200ff047b82 */ /* 0x000e620000000a00 */
[----:B------:R-:W2:Y:S01]  /*0030*/  LDCU.64 UR4, c[0x0][0x358] ;  /* 0x00006b00ff0477ac */ /* 0x000ea20008000a00 */
[----:B0-----:R-:W-:-:S06]  /*0040*/  IADD3 R1, PT, PT, R1, -0x10, RZ ;  /* 0xfffffff001017810 */ /* 0x001fcc0007ffe0ff */
[----:B------:R-:W0:Y:S08]  /*0050*/  LDC.64 R6, c[0x0][0x390] ;  /* 0x0000e400ff067b82 */ /* 0x000e300000000a00 */
[----:B------:R-:W3:Y:S01]  /*0060*/  LDC.64 R8, c[0x0][0x380] ;  /* 0x0000e000ff087b82 */ /* 0x000ee20000000a00 */
[----:B------:R-:W4:Y:S01]  /*0070*/  LDCU UR6, c[0x0][0x2f8] ;  /* 0x00005f00ff0677ac */ /* 0x000f220008000800 */
[----:B------:R-:W5:Y:S01]  /*0080*/  LDCU.64 UR8, c[0x4][0x8] ;  /* 0x01000100ff0877ac */ /* 0x000f620008000a00 */
[----:B-1----:R-:W-:-:S04]  /*0090*/  IMAD.WIDE.U32 R4, R11, 0x4, R4 ;  /* 0x000000040b047825 */ /* 0x002fc800078e0004 */
[C---:B0-----:R-:W-:Y:S01]  /*00a0*/  IMAD.WIDE.U32 R6, R11.reuse, 0x4, R6 ;  /* 0x000000040b067825 */ /* 0x041fe200078e0006 */
[----:B--2---:R5:W2:Y:S04]  /*00b0*/  LDG.E R2, desc[UR4][R4.64] ;  /* 0x0000000404027981 */ /* 0x004aa8000c1e1900 */
[----:B------:R4:W2:Y:S01]  /*00c0*/  LDG.E R3, desc[UR4][R6.64] ;  /* 0x0000000406037981 */ /* 0x0008a2000c1e1900 */
[----:B------:R-:W-:Y:S01]  /*00d0*/  MOV R10, 0x0 ;  /* 0x00000000000a7802 */ /* 0x000fe20000000f00 */
[----:B---3--:R-:W-:-:S04]  /*00e0*/  IMAD.WIDE.U32 R8, R11, 0x4, R8 ;  /* 0x000000040b087825 */ /* 0x008fc800078e0008 */
[----:B-----5:R-:W-:Y:S01]  /*00f0*/  IMAD.U32 R4, RZ, RZ, UR8 ;  /* 0x00000008ff047e24 */ /* 0x020fe2000f8e00ff */
[----:B------:R-:W0:Y:S01]  /*0100*/  LDC.64 R10, c[0x4][R10] ;  /* 0x010000000a0a7b82 */ /* 0x000e220000000a00 */
[----:B------:R-:W-:Y:S02]  /*0110*/  MOV R5, UR9 ;  /* 0x0000000900057c02 */ /* 0x000fe40008000f00 */
[----:B----4-:R-:W-:Y:S02]  /*0120*/  IADD3 R6, P0, PT, R1, UR6, RZ ;  /* 0x0000000601067c10 */ /* 0x010fe4000ff1e0ff */
[----:B--2---:R-:W-:Y:S01]  /*0130*/  IADD3 R0, PT, PT, R2, R3, RZ ;  /* 0x0000000302007210 */ /* 0x004fe20007ffe0ff */
[----:B------:R1:W-:Y:S04]  /*0140*/  STL.64 [R1], R2 ;  /* 0x0000000201007387 */ /* 0x0003e80000100a00 */
[----:B------:R1:W-:Y:S04]  /*0150*/  STL [R1+0x8], R0 ;  /* 0x0000080001007387 */ /* 0x0003e80000100800 */
[----:B------:R1:W-:Y:S01]  /*0160*/  STG.E desc[UR4][R8.64], R0 ;  /* 0x0000000008007986 */ /* 0x0003e2000c101904 */
[----:B------:R-:W2:Y:S02]  /*0170*/  LDCU UR4, c[0x0][0x2fc] ;  /* 0x00005f80ff0477ac */ /* 0x000ea40008000800 */
[----:B012---:R-:W-:-:S07]  /*0180*/  IMAD.X R7, RZ, RZ, UR4, P0 ;  /* 0x00000004ff077e24 */ /* 0x007fce00080e06ff */
[----:B------:R-:W-:-:S07]  /*0190*/  LEPC R20, `(.L_x_0) ;  /* 0x000000001014794e */ /* 0x000fce0000000000 */
[----:B------:R-:W-:Y:S05]  /*01a0*/  CALL.ABS.NOINC R10 ;  /* 0x000000000a007343 */ /* 0x000fea0003c00000 */
.L_x_0:
[----:B------:R-:W-:Y:S05]  /*01b0*/  EXIT ;  /* 0x000000000000794d */ /* 0x000fea0003800000 */
.L_x_1:
[----:B------:R-:W-:-:S00]  /*01c0*/  BRA `(.L_x_1) ;  /* 0xfffffffc00fc7947 */ /* 0x000fc0000383ffff */
[----:B------:R-:W-:-:S00]  /*01d0*/  NOP ;  /* 0x0000000000007918 */ /* 0x000fc00000000000 */
        /* <DEDUP_REMOVED lines=10> */
.L_x_15:


//--------------------- .text._Z18verticalave_kernelPhPKhiS_S_ --------------------------
	.section	.text._Z18verticalave_kernelPhPKhiS_S_,"ax",@progbits
	.align	128
        .global         _Z18verticalave_kernelPhPKhiS_S_
        .type           _Z18verticalave_kernelPhPKhiS_S_,@function
        .size           _Z18verticalave_kernelPhPKhiS_S_,(.L_x_16 - _Z18verticalave_kernelPhPKhiS_S_)
        .other          _Z18verticalave_kernelPhPKhiS_S_,@"STO_CUDA_ENTRY STV_DEFAULT"
_Z18verticalave_kernelPhPKhiS_S_:
.text._Z18verticalave_kernelPhPKhiS_S_:
[----:B------:R-:W-:Y:S01]  /*0000*/  LDC R1, c[0x0][0x37c] ;  /* 0x0000df00ff017b82 */ /* 0x000fe20000000800 */
[----:B------:R-:W0:Y:S01]  /*0010*/  S2R R3, SR_CTAID.X ;  /* 0x0000000000037919 */ /* 0x000e220000002500 */
[----:B------:R-:W0:Y:S01]  /*0020*/  LDCU UR4, c[0x0][0x360] ;  /* 0x00006c00ff0477ac */ /* 0x000e220008000800 */
[----:B------:R-:W0:Y:S02]  /*0030*/  S2R R0, SR_TID.X ;  /* 0x0000000000007919 */ /* 0x000e240000002100 */
[----:B0-----:R-:W-:-:S05]  /*0040*/  IMAD R3, R3, UR4, R0 ;  /* 0x0000000403037c24 */ /* 0x001fca000f8e0200 */
[----:B------:R-:W-:-:S13]  /*0050*/  ISETP.GT.AND P0, PT, R3, 0x987, PT ;  /* 0x000009870300780c */ /* 0x000fda0003f04270 */
[----:B------:R-:W-:Y:S05]  /*0060*/  @P0 EXIT ;  /* 0x000000000000094d */ /* 0x000fea0003800000 */
[----:B------:R-:W0:Y:S01]  /*0070*/  LDCU UR4, c[0x0][0x390] ;  /* 0x00007200ff0477ac */ /* 0x000e220008000800 */
[----:B------:R-:W-:Y:S01]  /*0080*/  IMAD.MOV.U32 R5, RZ, RZ, RZ ;  /* 0x000000ffff057224 */ /* 0x000fe200078e00ff */
[----:B------:R-:W1:Y:S01]  /*0090*/  LDCU.64 UR8, c[0x0][0x358] ;  /* 0x00006b00ff0877ac */ /* 0x000e620008000a00 */
[----:B0-----:R-:W-:-:S09]  /*00a0*/  UISETP.GE.AND UP0, UPT, UR4, 0x1, UPT ;  /* 0x000000010400788c */ /* 0x001fd2000bf06270 */
[----:B-1----:R-:W-:Y:S05]  /*00b0*/  BRA.U !UP0, `(.L_x_2) ;  /* 0x0000000508687547 */ /* 0x002fea000b800000 */
[----:B------:R-:W-:Y:S01]  /*00c0*/  UISETP.GE.U32.AND UP1, UPT, UR4, 0x10, UPT ;  /* 0x000000100400788c */ /* 0x000fe2000bf26070 */
[----:B------:R-:W-:Y:S01]  /*00d0*/  IMAD.MOV.U32 R5, RZ, RZ, RZ ;  /* 0x000000ffff057224 */ /* 0x000fe200078e00ff */
[----:B------:R-:W-:Y:S01]  /*00e0*/  ULOP3.LUT UR5, UR4, 0xf, URZ, 0xc0, !UPT ;  /* 0x0000000f04057892 */ /* 0x000fe2000f8ec0ff */
[----:B------:R-:W-:-:S03]  /*00f0*/  IMAD.MOV.U32 R9, RZ, RZ, R3 ;  /* 0x000000ffff097224 */ /* 0x000fc600078e0003 */
[----:B------:R-:W-:-:S03]  /*0100*/  UISETP.NE.AND UP0, UPT, UR5, URZ, UPT ;  /* 0x000000ff0500728c */ /* 0x000fc6000bf05270 */
[----:B------:R-:W-:Y:S08]  /*0110*/  BRA.U !UP1, `(.L_x_3) ;  /* 0x0000000109907547 */ /* 0x000ff0000b800000 */
[----:B------:R-:W-:Y:S01]  /*0120*/  ULOP3.LUT UR4, UR4, 0x7ffffff0, URZ, 0xc0, !UPT ;  /* 0x7ffffff004047892 */ /* 0x000fe2000f8ec0ff */
[----:B------:R-:W-:Y:S02]  /*0130*/  IMAD.MOV.U32 R5, RZ, RZ, RZ ;  /* 0x000000ffff057224 */ /* 0x000fe400078e00ff */
[----:B------:R-:W-:Y:S01]  /*0140*/  IMAD.MOV.U32 R9, RZ, RZ, R3 ;  /* 0x000000ffff097224 */ /* 0x000fe200078e0003 */
[----:B------:R-:W-:-:S12]  /*0150*/  UIADD3 UR4, UPT, UPT, -UR4, URZ, URZ ;  /* 0x000000ff04047290 */ /* 0x000fd8000fffe1ff */
.L_x_4:
[----:B------:R-:W0:Y:S01]  /*0160*/  LDC.64 R6, c[0x0][0x388] ;  /* 0x0000e200ff067b82 */ /* 0x000e220000000a00 */
[----:B------:R-:W-:Y:S02]  /*0170*/  SHF.R.S32.HI R0, RZ, 0x1f, R9 ;  /* 0x0000001fff007819 */ /* 0x000fe40000011409 */
[----:B0-----:R-:W-:-:S04]  /*0180*/  IADD3 R6, P0, P1, R9, 0x4c40, R6 ;  /* 0x00004c4009067810 */ /* 0x001fc8000791e006 */
[----:B------:R-:W-:-:S05]  /*0190*/  IADD3.X R7, PT, PT, R0, R7, RZ, P0, P1 ;  /* 0x0000000700077210 */ /* 0x000fca00007e24ff */
[----:B------:R-:W2:Y:S04]  /*01a0*/  LDG.E.U8 R0, desc[UR8][R6.64+-0x4c40] ;  /* 0xffb3c00806007981 */ /* 0x000ea8000c1e1100 */
[----:B------:R-:W2:Y:S04]  /*01b0*/  LDG.E.U8 R2, desc[UR8][R6.64+-0x42b8] ;  /* 0xffbd480806027981 */ /* 0x000ea8000c1e1100 */
[----:B------:R-:W3:Y:S04]  /*01c0*/  LDG.E.U8 R11, desc[UR8][R6.64+-0x3930] ;  /* 0xffc6d008060b7981 */ /* 0x000ee8000c1e1100 */
[----:B------:R-:W3:Y:S04]  /*01d0*/  LDG.E.U8 R4, desc[UR8][R6.64+-0x2fa8] ;  /* 0xffd0580806047981 */ /* 0x000ee8000c1e1100 */
[----:B------:R-:W4:Y:S04]  /*01e0*/  LDG.E.U8 R13, desc[UR8][R6.64+-0x2620] ;  /* 0xffd9e008060d7981 */ /* 0x000f28000c1e1100 */
[----:B------:R-:W4:Y:S04]  /*01f0*/  LDG.E.U8 R8, desc[UR8][R6.64+-0x1c98] ;  /* 0xffe3680806087981 */ /* 0x000f28000c1e1100 */
[----:B------:R-:W5:Y:S04]  /*0200*/  LDG.E.U8 R15, desc[UR8][R6.64+-0x1310] ;  /* 0xffecf008060f7981 */ /* 0x000f68000c1e1100 */
        /* <DEDUP_REMOVED lines=8> */
[----:B------:R-:W5:Y:S01]  /*0290*/  LDG.E.U8 R18, desc[UR8][R6.64+0x42b8] ;  /* 0x0042b80806127981 */ /* 0x000f62000c1e1100 */
[----:B------:R-:W-:Y:S01]  /*02a0*/  UIADD3 UR4, UPT, UPT, UR4, 0x10, URZ ;  /* 0x0000001004047890 */ /* 0x000fe2000fffe0ff */
[----:B------:R-:W-:-:S03]  /*02b0*/  VIADD R9, R9, 0x9880 ;  /* 0x0000988009097836 */ /* 0x000fc60000000000 */
[----:B------:R-:W-:Y:S01]  /*02c0*/  UISETP.NE.AND UP1, UPT, UR4, URZ, UPT ;  /* 0x000000ff0400728c */ /* 0x000fe2000bf25270 */
[----:B--2---:R-:W-:-:S04]  /*02d0*/  IADD3 R0, PT, PT, R2, R5, R0 ;  /* 0x0000000502007210 */ /* 0x004fc80007ffe000 */
[----:B---3--:R-:W-:-:S04]  /*02e0*/  IADD3 R0, PT, PT, R4, R0, R11 ;  /* 0x0000000004007210 */ /* 0x008fc80007ffe00b */
[----:B----4-:R-:W-:-:S04]  /*02f0*/  IADD3 R0, PT, PT, R8, R0, R13 ;  /* 0x0000000008007210 */ /* 0x010fc80007ffe00d */
[----:B-----5:R-:W-:-:S04]  /*0300*/  IADD3 R0, PT, PT, R10, R0, R15 ;  /* 0x000000000a007210 */ /* 0x020fc80007ffe00f */
[----:B------:R-:W-:-:S04]  /*0310*/  IADD3 R0, PT, PT, R12, R0, R17 ;  /* 0x000000000c007210 */ /* 0x000fc80007ffe011 */
[----:B------:R-:W-:-:S04]  /*0320*/  IADD3 R0, PT, PT, R14, R0, R19 ;  /* 0x000000000e007210 */ /* 0x000fc80007ffe013 */
[----:B------:R-:W-:-:S04]  /*0330*/  IADD3 R0, PT, PT, R16, R0, R21 ;  /* 0x0000000010007210 */ /* 0x000fc80007ffe015 */
[----:B------:R-:W-:Y:S01]  /*0340*/  IADD3 R5, PT, PT, R18, R0, R23 ;  /* 0x0000000012057210 */ /* 0x000fe20007ffe017 */
[----:B------:R-:W-:Y:S06]  /*0350*/  BRA.U UP1, `(.L_x_4) ;  /* 0xfffffffd01807547 */ /* 0x000fec000b83ffff */
.L_x_3:
[----:B------:R-:W-:Y:S05]  /*0360*/  BRA.U !UP0, `(.L_x_2) ;  /* 0x0000000108bc7547 */ /* 0x000fea000b800000 */
[----:B------:R-:W0:Y:S01]  /*0370*/  LDCU UR4, c[0x0][0x390] ;  /* 0x00007200ff0477ac */ /* 0x000e220008000800 */
[----:B------:R-:W-:Y:S02]  /*0380*/  UISETP.GE.U32.AND UP0, UPT, UR5, 0x8, UPT ;  /* 0x000000080500788c */ /* 0x000fe4000bf06070 */
[----:B0-----:R-:W-:-:S04]  /*0390*/  ULOP3.LUT UR6, UR4, 0x7, URZ, 0xc0, !UPT ;  /* 0x0000000704067892 */ /* 0x001fc8000f8ec0ff */
[----:B------:R-:W-:-:S03]  /*03a0*/  UISETP.NE.AND UP1, UPT, UR6, URZ, UPT ;  /* 0x000000ff0600728c */ /* 0x000fc6000bf25270 */
[----:B------:R-:W-:Y:S08]  /*03b0*/  BRA.U !UP0, `(.L_x_5) ;  /* 0x0000000108407547 */ /* 0x000ff0000b800000 */
[----:B------:R-:W0:Y:S02]  /*03c0*/  LDCU.64 UR10, c[0x0][0x388] ;  /* 0x00007100ff0a77ac */ /* 0x000e240008000a00 */
[----:B0-----:R-:W-:-:S04]  /*03d0*/  IADD3 R6, P0, PT, R9, UR10, RZ ;  /* 0x0000000a09067c10 */ /* 0x001fc8000ff1e0ff */
[----:B------:R-:W-:-:S05]  /*03e0*/  LEA.HI.X.SX32 R7, R9, UR11, 0x1, P0 ;  /* 0x0000000b09077c11 */ /* 0x000fca00080f0eff */
[----:B------:R-:W2:Y:S04]  /*03f0*/  LDG.E.U8 R0, desc[UR8][R6.64] ;  /* 0x0000000806007981 */ /* 0x000ea8000c1e1100 */
[----:B------:R-:W2:Y:S04]  /*0400*/  LDG.E.U8 R2, desc[UR8][R6.64+0x988] ;  /* 0x0009880806027981 */ /* 0x000ea8000c1e1100 */
[----:B------:R-:W3:Y:S04]  /*0410*/  LDG.E.U8 R11, desc[UR8][R6.64+0x1310] ;  /* 0x00131008060b7981 */ /* 0x000ee8000c1e1100 */
[----:B------:R-:W3:Y:S04]  /*0420*/  LDG.E.U8 R4, desc[UR8][R6.64+0x1c98] ;  /* 0x001c980806047981 */ /* 0x000ee8000c1e1100 */
[----:B------:R-:W4:Y:S04]  /*0430*/  LDG.E.U8 R13, desc[UR8][R6.64+0x2620] ;  /* 0x00262008060d7981 */ /* 0x000f28000c1e1100 */
[----:B------:R-:W4:Y:S04]  /*0440*/  LDG.E.U8 R8, desc[UR8][R6.64+0x2fa8] ;  /* 0x002fa80806087981 */ /* 0x000f28000c1e1100 */
[----:B------:R-:W5:Y:S04]  /*0450*/  LDG.E.U8 R15, desc[UR8][R6.64+0x3930] ;  /* 0x00393008060f7981 */ /* 0x000f68000c1e1100 */
[----:B------:R-:W5:Y:S01]  /*0460*/  LDG.E.U8 R10, desc[UR8][R6.64+0x42b8] ;  /* 0x0042b808060a7981 */ /* 0x000f62000c1e1100 */
[----:B------:R-:W-:Y:S01]  /*0470*/  VIADD R9, R9, 0x4c40 ;  /* 0x00004c4009097836 */ /* 0x000fe20000000000 */
[----:B--2---:R-:W-:-:S04]  /*0480*/  IADD3 R0, PT, PT, R2, R5, R0 ;  /* 0x0000000502007210 */ /* 0x004fc80007ffe000 */
[----:B---3--:R-:W-:-:S04]  /*0490*/  IADD3 R0, PT, PT, R4, R0, R11 ;  /* 0x0000000004007210 */ /* 0x008fc80007ffe00b */
[----:B----4-:R-:W-:-:S04]  /*04a0*/  IADD3 R0, PT, PT, R8, R0, R13 ;  /* 0x0000000008007210 */ /* 0x010fc80007ffe00d */
[----:B-----5:R-:W-:-:S07]  /*04b0*/  IADD3 R5, PT, PT, R10, R0, R15 ;  /* 0x000000000a057210 */ /* 0x020fce0007ffe00f */
.L_x_5:
[----:B------:R-:W-:Y:S05]  /*04c0*/  BRA.U !UP1, `(.L_x_2) ;  /* 0x0000000109647547 */ /* 0x000fea000b800000 */
[----:B------:R-:W-:Y:S02]  /*04d0*/  UISETP.GE.U32.AND UP0, UPT, UR6, 0x4, UPT ;  /* 0x000000040600788c */ /* 0x000fe4000bf06070 */
[----:B------:R-:W-:-:S04]  /*04e0*/  ULOP3.LUT UR4, UR4, 0x3, URZ, 0xc0, !UPT ;  /* 0x0000000304047892 */ /* 0x000fc8000f8ec0ff */
        /* <DEDUP_REMOVED lines=8> */
[----:B------:R-:W3:Y:S01]  /*0570*/  LDG.E.U8 R4, desc[UR8][R6.64+0x1c98] ;  /* 0x001c980806047981 */ /* 0x000ee2000c1e1100 */
[----:B------:R-:W-:Y:S01]  /*0580*/  VIADD R9, R9, 0x2620 ;  /* 0x0000262009097836 */ /* 0x000fe20000000000 */
[----:B--2---:R-:W-:-:S04]  /*0590*/  IADD3 R0, PT, PT, R2, R5, R0 ;  /* 0x0000000502007210 */ /* 0x004fc80007ffe000 */
[----:B---3--:R-:W-:-:S07]  /*05a0*/  IADD3 R5, PT, PT, R4, R0, R11 ;  /* 0x0000000004057210 */ /* 0x008fce0007ffe00b */
.L_x_6:
[----:B------:R-:W-:Y:S05]  /*05b0*/  BRA.U !UP1, `(.L_x_2) ;  /* 0x0000000109287547 */ /* 0x000fea000b800000 */
[----:B------:R-:W0:Y:S01]  /*05c0*/  LDCU.64 UR6, c[0x0][0x388] ;  /* 0x00007100ff0677ac */ /* 0x000e220008000a00 */
[----:B------:R-:W-:-:S12]  /*05d0*/  UIADD3 UR4, UPT, UPT, -UR4, URZ, URZ ;  /* 0x000000ff04047290 */ /* 0x000fd8000fffe1ff */
.L_x_7:
[----:B0-----:R-:W-:-:S04]  /*05e0*/  IADD3 R6, P0, PT, R9, UR6, RZ ;  /* 0x0000000609067c10 */ /* 0x001fc8000ff1e0ff */
[----:B------:R-:W-:-:S05]  /*05f0*/  LEA.HI.X.SX32 R7, R9, UR7, 0x1, P0 ;  /* 0x0000000709077c11 */ /* 0x000fca00080f0eff */
[----:B------:R-:W2:Y:S01]  /*0600*/  LDG.E.U8 R6, desc[UR8][R6.64] ;  /* 0x0000000806067981 */ /* 0x000ea2000c1e1100 */
[----:B------:R-:W-:Y:S01]  /*0610*/  UIADD3 UR4, UPT, UPT, UR4, 0x1, URZ ;  /* 0x0000000104047890 */ /* 0x000fe2000fffe0ff */
[----:B------:R-:W-:-:S03]  /*0620*/  VIADD R9, R9, 0x988 ;  /* 0x0000098809097836 */ /* 0x000fc60000000000 */
[----:B------:R-:W-:Y:S01]  /*0630*/  UISETP.NE.AND UP0, UPT, UR4, URZ, UPT ;  /* 0x000000ff0400728c */ /* 0x000fe2000bf05270 */
[----:B--2---:R-:W-:-:S08]  /*0640*/  IMAD.IADD R5, R6, 0x1, R5 ;  /* 0x0000000106057824 */ /* 0x004fd000078e0205 */
[----:B------:R-:W-:Y:S05]  /*0650*/  BRA.U UP0, `(.L_x_7) ;  /* 0xfffffffd00e07547 */ /* 0x000fea000b83ffff */
.L_x_2:
[----:B------:R-:W0:Y:S01]  /*0660*/  LDCU UR12, c[0x0][0x390] ;  /* 0x00007200ff0c77ac */ /* 0x000e220008000800 */
[----:B------:R-:W-:Y:S01]  /*0670*/  IMAD.MOV.U32 R32, RZ, RZ, 0xff ;  /* 0x000000ffff207424 */ /* 0x000fe200078e00ff */
[----:B------:R-:W-:Y:S01]  /*0680*/  PRMT R0, RZ, 0x7610, R0 ;  /* 0x00007610ff007816 */ /* 0x000fe20000000000 */
[----:B0-----:R-:W-:-:S09]  /*0690*/  UISETP.GE.AND UP0, UPT, UR12, 0x1, UPT ;  /* 0x000000010c00788c */ /* 0x001fd2000bf06270 */
[----:B------:R-:W-:Y:S05]  /*06a0*/  BRA.U !UP0, `(.L_x_8) ;  /* 0x0000000508d47547 */ /* 0x000fea000b800000 */
[----:B------:R-:W-:Y:S01]  /*06b0*/  UISETP.GE.U32.AND UP1, UPT, UR12, 0x10, UPT ;  /* 0x000000100c00788c */ /* 0x000fe2000bf26070 */
[----:B------:R-:W-:Y:S01]  /*06c0*/  IMAD.MOV.U32 R32, RZ, RZ, 0xff ;  /* 0x000000ffff207424 */ /* 0x000fe200078e00ff */
[----:B------:R-:W-:Y:S01]  /*06d0*/  ULOP3.LUT UR5, UR12, 0xf, URZ, 0xc0, !UPT ;  /* 0x0000000f0c057892 */ /* 0x000fe2000f8ec0ff */
[----:B------:R-:W-:Y:S01]  /*06e0*/  PRMT R0, RZ, 0x7610, R0 ;  /* 0x00007610ff007816 */ /* 0x000fe20000000000 */
[----:B------:R-:W-:Y:S02]  /*06f0*/  IMAD.MOV.U32 R7, RZ, RZ, R3 ;  /* 0x000000ffff077224 */ /* 0x000fe400078e0003 */
[----:B------:R-:W-:-:S03]  /*0700*/  UISETP.NE.AND UP0, UPT, UR5, URZ, UPT ;  /* 0x000000ff0500728c */ /* 0x000fc6000bf05270 */
[----:B------:R-:W-:Y:S08]  /*0710*/  BRA.U !UP1, `(.L_x_9) ;  /* 0x0000000109c47547 */ /* 0x000ff0000b800000 */
[----:B------:R-:W-:Y:S01]  /*0720*/  ULOP3.LUT UR4, UR12, 0x7ffffff0, URZ, 0xc0, !UPT ;  /* 0x7ffffff00c047892 */ /* 0x000fe2000f8ec0ff */
[----:B------:R-:W-:Y:S01]  /*0730*/  IMAD.MOV.U32 R32, RZ, RZ, 0xff ;  /* 0x000000ffff207424 */ /* 0x000fe200078e00ff */
[----:B------:R-:W-:Y:S01]  /*0740*/  PRMT R0, RZ, 0x7610, R0 ;  /* 0x00007610ff007816 */ /* 0x000fe20000000000 */
[----:B------:R-:W-:Y:S01]  /*0750*/  IMAD.MOV.U32 R7, RZ, RZ, R3 ;  /* 0x000000ffff077224 */ /* 0x000fe200078e0003 */
[----:B------:R-:W-:-:S12]  /*0760*/  UIADD3 UR4, UPT, UPT, -UR4, URZ, URZ ;  /* 0x000000ff04047290 */ /* 0x000fd8000fffe1ff */
.L_x_10:
        /* <DEDUP_REMOVED lines=20> */
[----:B------:R-:W-:Y:S01]  /*08b0*/  LOP3.LUT R0, R0, 0xff, RZ, 0xc0, !PT ;  /* 0x000000ff00007812 */ /* 0x000fe200078ec0ff */
[----:B------:R-:W-:Y:S01]  /*08c0*/  UIADD3 UR4, UPT, UPT, UR4, 0x10, URZ ;  /* 0x0000001004047890 */ /* 0x000fe2000fffe0ff */
[----:B------:R-:W-:Y:S01]  /*08d0*/  LOP3.LUT R32, R32, 0xff, RZ, 0xc0, !PT ;  /* 0x000000ff20207812 */ /* 0x000fe200078ec0ff */
[----:B------:R-:W-:-:S02]  /*08e0*/  VIADD R7, R7, 0x9880 ;  /* 0x0000988007077836 */ /* 0x000fc40000000000 */
[----:B------:R-:W-:Y:S01]  /*08f0*/  UISETP.NE.AND UP1, UPT, UR4, URZ, UPT ;  /* 0x000000ff0400728c */ /* 0x000fe2000bf25270 */
[C-C-:B--2---:R-:W-:Y:S02]  /*0900*/  VIMNMX3.U16x2 R0, R34.reuse, R0, R30.reuse, !PT ;  /* 0x000000002200720f */ /* 0x144fe4000780021e */
[----:B------:R-:W-:Y:S02]  /*0910*/  VIMNMX3.U16x2 R13, R34, R32, R30, PT ;  /* 0x00000020220d720f */ /* 0x000fe4000380021e */
[C-C-:B---3--:R-:W-:Y:S02]  /*0920*/  VIMNMX3.U16x2 R11, R28.reuse, R0, R26.reuse, !PT ;  /* 0x000000001c0b720f */ /* 0x148fe4000780021a */
[----:B------:R-:W-:Y:S02]  /*0930*/  VIMNMX3.U16x2 R13, R28, R13, R26, PT ;  /* 0x0000000d1c0d720f */ /* 0x000fe4000380021a */
[C-C-:B----4-:R-:W-:Y:S02]  /*0940*/  VIMNMX3.U16x2 R9, R24.reuse, R11, R22.reuse, !PT ;  /* 0x0000000b1809720f */ /* 0x150fe40007800216 */
[----:B------:R-:W-:-:S02]  /*0950*/  VIMNMX3.U16x2 R13, R24, R13, R22, PT ;  /* 0x0000000d180d720f */ /* 0x000fc40003800216 */
[C-C-:B-----5:R-:W-:Y:S02]  /*0960*/  VIMNMX3.U16x2 R9, R20.reuse, R9, R18.reuse, !PT ;  /* 0x000000091409720f */ /* 0x160fe40007800212 */
[----:B------:R-:W-:Y:S02]  /*0970*/  VIMNMX3.U16x2 R13, R20, R13, R18, PT ;  /* 0x0000000d140d720f */ /* 0x000fe40003800212 */
[C-C-:B------:R-:W-:Y:S02]  /*0980*/  VIMNMX3.U16x2 R9, R16.reuse, R9, R14.reuse, !PT ;  /* 0x000000091009720f */ /* 0x140fe4000780020e */
[----:B------:R-:W-:Y:S02]  /*0990*/  VIMNMX3.U16x2 R13, R16, R13, R14, PT ;  /* 0x0000000d100d720f */ /* 0x000fe4000380020e */
[C-C-:B------:R-:W-:Y:S02]  /*09a0*/  VIMNMX3.U16x2 R9, R12.reuse, R9, R10.reuse, !PT ;  /* 0x000000090c09720f */ /* 0x140fe4000780020a */
[----:B------:R-:W-:-:S02]  /*09b0*/  VIMNMX3.U16x2 R13, R12, R13, R10, PT ;  /* 0x0000000d0c0d720f */ /* 0x000fc4000380020a */
[C-C-:B------:R-:W-:Y:S02]  /*09c0*/  VIMNMX3.U16x2 R9, R8.reuse, R9, R6.reuse, !PT ;  /* 0x000000090809720f */ /* 0x140fe40007800206 */
[----:B------:R-:W-:Y:S02]  /*09d0*/  VIMNMX3.U16x2 R13, R8, R13, R6, PT ;  /* 0x0000000d080d720f */ /* 0x000fe40003800206 */
[C-C-:B------:R-:W-:Y:S02]  /*09e0*/  VIMNMX3.U16x2 R9, R4.reuse, R9, R2.reuse, !PT ;  /* 0x000000090409720f */ /* 0x140fe40007800202 */
[----:B------:R-:W-:Y:S02]  /*09f0*/  VIMNMX3.U16x2 R13, R4, R13, R2, PT ;  /* 0x0000000d040d720f */ /* 0x000fe40003800202 */
[----:B------:R-:W-:Y:S02]  /*0a00*/  PRMT R0, R9, 0x7610, R0 ;  /* 0x0000761009007816 */ /* 0x000fe40000000000 */
[----:B------:R-:W-:Y:S01]  /*0a10*/  PRMT R32, R13, 0x7610, R32 ;  /* 0x000076100d207816 */ /* 0x000fe20000000020 */
[----:B------:R-:W-:Y:S06]  /*0a20*/  BRA.U UP1, `(.L_x_10) ;  /* 0xfffffffd01507547 */ /* 0x000fec000b83ffff */
.L_x_9:
        /* <DEDUP_REMOVED lines=16> */
[----:B------:R-:W-:Y:S01]  /*0b30*/  LOP3.LUT R0, R0, 0xff, RZ, 0xc0, !PT ;  /* 0x000000ff00007812 */ /* 0x000fe200078ec0ff */
[----:B------:R-:W-:-:S03]  /*0b40*/  VIADD R7, R7, 0x4c40 ;  /* 0x00004c4007077836 */ /* 0x000fc60000000000 */
        /* <DEDUP_REMOVED lines=8> */
[----:B------:R-:W-:Y:S02]  /*0bd0*/  PRMT R0, R8, 0x7610, R0 ;  /* 0x0000761008007816 */ /* 0x000fe40000000000 */
[----:B------:R-:W-:-:S07]  /*0be0*/  PRMT R32, R6, 0x7610, R32 ;  /* 0x0000761006207816 */ /* 0x000fce0000000020 */
.L_x_11:
        /* <DEDUP_REMOVED lines=12> */
[----:B------:R-:W-:Y:S01]  /*0cb0*/  LOP3.LUT R0, R0, 0xff, RZ, 0xc0, !PT ;  /* 0x000000ff00007812 */ /* 0x000fe200078ec0ff */
[----:B------:R-:W-:-:S03]  /*0cc0*/  VIADD R7, R7, 0x2620 ;  /* 0x0000262007077836 */ /* 0x000fc60000000000 */
[C-C-:B--2---:R-:W-:Y:S02]  /*0cd0*/  VIMNMX3.U16x2 R0, R4.reuse, R0, R6.reuse, !PT ;  /* 0x000000000400720f */ /* 0x144fe40007800206 */
[----:B------:R-:W-:-:S04]  /*0ce0*/  VIMNMX3.U16x2 R4, R4, R32, R6, PT ;  /* 0x000000200404720f */ /* 0x000fc80003800206 */
[C-C-:B---3--:R-:W-:Y:S02]  /*0cf0*/  VIMNMX3.U16x2 R4, R2.reuse, R4, R10.reuse, PT ;  /* 0x000000040204720f */ /* 0x148fe4000380020a */
[----:B------:R-:W-:Y:S02]  /*0d00*/  VIMNMX3.U16x2 R0, R2, R0, R10, !PT ;  /* 0x000000000200720f */ /* 0x000fe4000780020a */
[----:B------:R-:W-:-:S07]  /*0d10*/  PRMT R32, R4, 0x7610, R32 ;  /* 0x0000761004207816 */ /* 0x000fce0000000020 */
.L_x_12:
[----:B------:R-:W-:Y:S05]  /*0d20*/  BRA.U !UP1, `(.L_x_8) ;  /* 0x0000000109347547 */ /* 0x000fea000b800000 */
[----:B------:R-:W0:Y:S01]  /*0d30*/  LDCU.64 UR14, c[0x0][0x388] ;  /* 0x00007100ff0e77ac */ /* 0x000e220008000a00 */
[----:B------:R-:W-:-:S12]  /*0d40*/  UIADD3 UR4, UPT, UPT, -UR4, URZ, URZ ;  /* 0x000000ff04047290 */ /* 0x000fd8000fffe1ff */
.L_x_13:
[----:B0-----:R-:W-:-:S04]  /*0d50*/  IADD3 R8, P0, PT, R7, UR14, RZ ;  /* 0x0000000e07087c10 */ /* 0x001fc8000ff1e0ff */
[----:B------:R-:W-:-:S05]  /*0d60*/  LEA.HI.X.SX32 R9, R7, UR15, 0x1, P0 ;  /* 0x0000000f07097c11 */ /* 0x000fca00080f0eff */
[----:B------:R-:W2:Y:S01]  /*0d70*/  LDG.E.U8 R8, desc[UR8][R8.64] ;  /* 0x0000000808087981 */ /* 0x000ea2000c1e1100 */
[----:B------:R-:W-:Y:S01]  /*0d80*/  UIADD3 UR4, UPT, UPT, UR4, 0x1, URZ ;  /* 0x0000000104047890 */ /* 0x000fe2000fffe0ff */
[----:B------:R-:W-:Y:S01]  /*0d90*/  LOP3.LUT R0, R0, 0xff, RZ, 0xc0, !PT ;  /* 0x000000ff00007812 */ /* 0x000fe200078ec0ff */
[----:B------:R-:W-:Y:S01]  /*0da0*/  VIADD R7, R7, 0x988 ;  /* 0x0000098807077836 */ /* 0x000fe20000000000 */
[----:B------:R-:W-:Y:S01]  /*0db0*/  LOP3.LUT R32, R32, 0xff, RZ, 0xc0, !PT ;  /* 0x000000ff20207812 */ /* 0x000fe200078ec0ff */
[----:B------:R-:W-:Y:S01]  /*0dc0*/  UISETP.NE.AND UP0, UPT, UR4, URZ, UPT ;  /* 0x000000ff0400728c */ /* 0x000fe2000bf05270 */
[C---:B--2---:R-:W-:Y:S02]  /*0dd0*/  VIMNMX.U16x2 R0, PT, PT, R8.reuse, R0, !PT ;  /* 0x0000000008007248 */ /* 0x044fe40007fe0200 */
[----:B------:R-:W-:-:S06]  /*0de0*/  VIMNMX.U16x2 R32, PT, PT, R8, R32, PT ;  /* 0x0000002008207248 */ /* 0x000fcc0003fe0200 */
[----:B------:R-:W-:Y:S05]  /*0df0*/  BRA.U UP0, `(.L_x_13) ;  /* 0xfffffffd00d47547 */ /* 0x000fea000b83ffff */
.L_x_8:
[----:B------:R-:W0:Y:S01]  /*0e00*/  I2F.U32.RP R2, UR12 ;  /* 0x0000000c00027d06 */ /* 0x000e220008209000 */
[----:B------:R-:W1:Y:S01]  /*0e10*/  LDCU.64 UR4, c[0x0][0x380] ;  /* 0x00007000ff0477ac */ /* 0x000e620008000a00 */
[----:B------:R-:W-:Y:S01]  /*0e20*/  ISETP.NE.U32.AND P0, PT, RZ, UR12, PT ;  /* 0x0000000cff007c0c */ /* 0x000fe2000bf05070 */
[----:B------:R-:W2:Y:S01]  /*0e30*/  LDCU.64 UR6, c[0x0][0x398] ;  /* 0x00007300ff0677ac */ /* 0x000ea20008000a00 */
[----:B------:R-:W3:Y:S04]  /*0e40*/  LDCU.64 UR10, c[0x0][0x3a0] ;  /* 0x00007400ff0a77ac */ /* 0x000ee80008000a00 */
[----:B0-----:R-:W0:Y:S02]  /*0e50*/  MUFU.RCP R2, R2 ;  /* 0x0000000200027308 */ /* 0x001e240000001000 */
[----:B0-----:R-:W-:-:S06]  /*0e60*/  VIADD R6, R2, 0xffffffe ;  /* 0x0ffffffe02067836 */ /* 0x001fcc0000000000 */
[----:B------:R0:W4:Y:S02]  /*0e70*/  F2I.FTZ.U32.TRUNC.NTZ R7, R6 ;  /* 0x0000000600077305 */ /* 0x000124000021f000 */
[----:B0-----:R-:W-:Y:S02]  /*0e80*/  IMAD.MOV.U32 R6, RZ, RZ, RZ ;  /* 0x000000ffff067224 */ /* 0x001fe400078e00ff */
[----:B----4-:R-:W-:-:S04]  /*0e90*/  IMAD.MOV R9, RZ, RZ, -R7 ;  /* 0x000000ffff097224 */ /* 0x010fc800078e0a07 */
[----:B------:R-:W-:-:S04]  /*0ea0*/  IMAD R9, R9, UR12, RZ ;  /* 0x0000000c09097c24 */ /* 0x000fc8000f8e02ff */
[----:B------:R-:W-:Y:S01]  /*0eb0*/  IMAD.HI.U32 R4, R7, R9, R6 ;  /* 0x0000000907047227 */ /* 0x000fe200078e0006 */
[----:B------:R-:W-:Y:S02]  /*0ec0*/  SHF.R.S32.HI R7, RZ, 0x1f, R3 ;  /* 0x0000001fff077819 */ /* 0x000fe40000011403 */
[----:B---3--:R-:W-:-:S03]  /*0ed0*/  IADD3 R6, P4, PT, R3, UR10, RZ ;  /* 0x0000000a03067c10 */ /* 0x008fc6000ff9e0ff */
[----:B------:R-:W-:-:S04]  /*0ee0*/  IMAD.HI.U32 R9, R4, R5, RZ ;  /* 0x0000000504097227 */ /* 0x000fc800078e00ff */
[----:B------:R-:W-:-:S04]  /*0ef0*/  IMAD.MOV R4, RZ, RZ, -R9 ;  /* 0x000000ffff047224 */ /* 0x000fc800078e0a09 */
[----:B------:R-:W-:Y:S01]  /*0f00*/  IMAD R5, R4, UR12, R5 ;  /* 0x0000000c04057c24 */ /* 0x000fe2000f8e0205 */
[----:B--2---:R-:W-:-:S04]  /*0f10*/  IADD3 R4, P3, PT, R3, UR6, RZ ;  /* 0x0000000603047c10 */ /* 0x004fc8000ff7e0ff */
[----:B------:R-:W-:-:S13]  /*0f20*/  ISETP.GE.U32.AND P2, PT, R5, UR12, PT ;  /* 0x0000000c05007c0c */ /* 0x000fda000bf46070 */
[----:B------:R-:W-:Y:S02]  /*0f30*/  @P2 VIADD R5, R5, -UR12 ;  /* 0x8000000c05052c36 */ /* 0x000fe40008000000 */
[----:B------:R-:W-:Y:S01]  /*0f40*/  @P2 VIADD R9, R9, 0x1 ;  /* 0x0000000109092836 */ /* 0x000fe20000000000 */
[----:B-1----:R-:W-:Y:S02]  /*0f50*/  IADD3 R2, P2, PT, R3, UR4, RZ ;  /* 0x0000000403027c10 */ /* 0x002fe4000ff5e0ff */
[----:B------:R-:W-:Y:S02]  /*0f60*/  ISETP.GE.U32.AND P1, PT, R5, UR12, PT ;  /* 0x0000000c05007c0c */ /* 0x000fe4000bf26070 */
[C---:B------:R-:W-:Y:S02]  /*0f70*/  IADD3.X R3, PT, PT, R7.reuse, UR5, RZ, P2, !PT ;  /* 0x0000000507037c10 */ /* 0x040fe400097fe4ff */
[C---:B------:R-:W-:Y:S02]  /*0f80*/  IADD3.X R5, PT, PT, R7.reuse, UR7, RZ, P3, !PT ;  /* 0x0000000707057c10 */ /* 0x040fe40009ffe4ff */
[----:B------:R-:W-:-:S07]  /*0f90*/  IADD3.X R7, PT, PT, R7, UR11, RZ, P4, !PT ;  /* 0x0000000b07077c10 */ /* 0x000fce000a7fe4ff */
[----:B------:R-:W-:Y:S01]  /*0fa0*/  @P1 VIADD R9, R9, 0x1 ;  /* 0x0000000109091836 */ /* 0x000fe20000000000 */
[----:B------:R-:W-:-:S05]  /*0fb0*/  @!P0 LOP3.LUT R9, RZ, UR12, RZ, 0x33, !PT ;  /* 0x0000000cff098c12 */ /* 0x000fca000f8e33ff */
[----:B------:R-:W-:Y:S04]  /*0fc0*/  STG.E.U8 desc[UR8][R2.64], R9 ;  /* 0x0000000902007986 */ /* 0x000fe8000c101108 */
[----:B------:R-:W-:Y:S04]  /*0fd0*/  STG.E.U8 desc[UR8][R4.64], R0 ;  /* 0x0000000004007986 */ /* 0x000fe8000c101108 */
[----:B------:R-:W-:Y:S01]  /*0fe0*/  STG.E.U8 desc[UR8][R6.64], R32 ;  /* 0x0000002006007986 */ /* 0x000fe2000c101108 */
[----:B------:R-:W-:Y:S05]  /*0ff0*/  EXIT ;  /* 0x000000000000794d */ /* 0x000fea0003800000 */
.L_x_14:
        /* <DEDUP_REMOVED lines=16> */
.L_x_16:


//--------------------- .nv.global.init           --------------------------
	.section	.nv.global.init,"aw",@progbits
.nv.global.init:
	.type		$str,@object
	.size		$str,(.L_0 - $str)
$str:
        /*0000*/ 	.byte	0x61, 0x3d, 0x25, 0x64, 0x2c, 0x62, 0x3d, 0x25, 0x64, 0x2c, 0x63, 0x3d, 0x25, 0x64, 0x0a, 0x00
.L_0:


//--------------------- .nv.shared.reserved.0     --------------------------
	.section	.nv.shared.reserved.0,"aw",@nobits
	.weak		__nv_reservedSMEM_offset_0_alias
	.size		__nv_reservedSMEM_offset_0_alias, 0, 64
	.other		__nv_reservedSMEM_offset_0_alias,@"STO_CUDA_RESERVED_SHARED STV_DEFAULT"
__nv_reservedSMEM_offset_0_alias:
	.zero		0
	.zero		64


//--------------------- .nv.constant0._Z9addKernelPiPKiS1_ --------------------------
	.section	.nv.constant0._Z9addKernelPiPKiS1_,"a",@progbits
	.sectionflags	@""
	.align	4
.nv.constant0._Z9addKernelPiPKiS1_:
	.zero		920


//--------------------- .nv.constant0._Z18verticalave_kernelPhPKhiS_S_ --------------------------
	.section	.nv.constant0._Z18verticalave_kernelPhPKhiS_S_,"a",@progbits
	.sectionflags	@""
	.align	4
.nv.constant0._Z18verticalave_kernelPhPKhiS_S_:
	.zero		936


//--------------------- SYMBOLS --------------------------

	.type		.nv.reservedSmem.offset0,@object
	.size		.nv.reservedSmem.offset0,0x4
	.type		vprintf,@function
